	.headerflags	@"EF_CUDA_TEXMODE_UNIFIED EF_CUDA_64BIT_ADDRESS EF_CUDA_ACCELERATORS EF_CUDA_SM90 EF_CUDA_VIRTUAL_SM(EF_CUDA_SM90)"
	.elftype	@"ET_EXEC"


//--------------------- .nv.info                  --------------------------
	.section	.nv.info,"",@"SHT_CUDA_INFO"
	.align	4


	//----- nvinfo : EIATTR_REGCOUNT
	.align		4
        /*0000*/ 	.byte	0x04, 0x2f
        /*0002*/ 	.short	(.L_1 - .L_0)
	.align		4
.L_0:
        /*0004*/ 	.word	index@(triton_per_fused__softmax_max_sub_1)
        /*0008*/ 	.word	0x00000013


	//----- nvinfo : EIATTR_MIN_STACK_SIZE
	.align		4
.L_1:
        /*000c*/ 	.byte	0x04, 0x12
        /*000e*/ 	.short	(.L_3 - .L_2)
	.align		4
.L_2:
        /*0010*/ 	.word	index@(triton_per_fused__softmax_max_sub_1)
        /*0014*/ 	.word	0x00000000


	//----- nvinfo : EIATTR_FRAME_SIZE
	.align		4
.L_3:
        /*0018*/ 	.byte	0x04, 0x11
        /*001a*/ 	.short	(.L_5 - .L_4)
	.align		4
.L_4:
        /*001c*/ 	.word	index@(triton_per_fused__softmax_max_sub_1)
        /*0020*/ 	.word	0x00000000


	//----- nvinfo : EIATTR_MIN_STACK_SIZE
	.align		4
.L_5:
        /*0024*/ 	.byte	0x04, 0x12
        /*0026*/ 	.short	(.L_7 - .L_6)
	.align		4
.L_6:
        /*0028*/ 	.word	index@(triton_per_fused__softmax_max_sub_1)
        /*002c*/ 	.word	0x00000000
.L_7:


//--------------------- .nv.info.triton_per_fused__softmax_max_sub_1 --------------------------
	.section	.nv.info.triton_per_fused__softmax_max_sub_1,"",@"SHT_CUDA_INFO"
	.sectionflags	@""
	.align	4


	//----- nvinfo : EIATTR_CUDA_API_VERSION
	.align		4
        /*0000*/ 	.byte	0x04, 0x37
        /*0002*/ 	.short	(.L_9 - .L_8)
.L_8:
        /*0004*/ 	.word	0x0000007c


	//----- nvinfo : EIATTR_KPARAM_INFO
	.align		4
.L_9:
        /*0008*/ 	.byte	0x04, 0x17
        /*000a*/ 	.short	(.L_11 - .L_10)
.L_10:
        /*000c*/ 	.word	0x00000000
        /*0010*/ 	.short	0x0004
        /*0012*/ 	.short	0x001c
        /*0014*/ 	.byte	0x00, 0xf0, 0x11, 0x00


	//----- nvinfo : EIATTR_KPARAM_INFO
	.align		4
.L_11:
        /*0018*/ 	.byte	0x04, 0x17
        /*001a*/ 	.short	(.L_13 - .L_12)
.L_12:
        /*001c*/ 	.word	0x00000000
        /*0020*/ 	.short	0x0003
        /*0022*/ 	.short	0x0018
        /*0024*/ 	.byte	0x00, 0xf0, 0x11, 0x00


	//----- nvinfo : EIATTR_KPARAM_INFO
	.align		4
.L_13:
        /*0028*/ 	.byte	0x04, 0x17
        /*002a*/ 	.short	(.L_15 - .L_14)
.L_14:
        /*002c*/ 	.word	0x00000000
        /*0030*/ 	.short	0x0002
        /*0032*/ 	.short	0x0010
        /*0034*/ 	.byte	0x00, 0xf4, 0x21, 0x00


	//----- nvinfo : EIATTR_KPARAM_INFO
	.align		4
.L_15:
        /*0038*/ 	.byte	0x04, 0x17
        /*003a*/ 	.short	(.L_17 - .L_16)
.L_16:
        /*003c*/ 	.word	0x00000000
        /*0040*/ 	.short	0x0001
        /*0042*/ 	.short	0x0008
        /*0044*/ 	.byte	0x00, 0xf4, 0x21, 0x00


	//----- nvinfo : EIATTR_KPARAM_INFO
	.align		4
.L_17:
        /*0048*/ 	.byte	0x04, 0x17
        /*004a*/ 	.short	(.L_19 - .L_18)
.L_18:
        /*004c*/ 	.word	0x00000000
        /*0050*/ 	.short	0x0000
        /*0052*/ 	.short	0x0000
        /*0054*/ 	.byte	0x00, 0xf4, 0x21, 0x00


	//----- nvinfo : EIATTR_SPARSE_MMA_MASK
	.align		4
.L_19:
        /*0058*/ 	.byte	0x03, 0x50
        /*005a*/ 	.short	0x0000


	//----- nvinfo : EIATTR_MAXREG_COUNT
	.align		4
        /*005c*/ 	.byte	0x03, 0x1b
        /*005e*/ 	.short	0x00ff


	//----- nvinfo : EIATTR_COOP_GROUP_MASK_REGIDS
	.align		4
        /*0060*/ 	.byte	0x04, 0x29
        /*0062*/ 	.short	(.L_21 - .L_20)


	//   ....[0]....
.L_20:
        /*0064*/ 	.word	0xffffffff


	//   ....[1]....
        /*0068*/ 	.word	0xffffffff


	//   ....[2]....
        /*006c*/ 	.word	0xffffffff


	//   ....[3]....
        /*0070*/ 	.word	0xffffffff


	//   ....[4]....
        /*0074*/ 	.word	0xffffffff


	//   ....[5]....
        /*0078*/ 	.word	0xffffffff


	//   ....[6]....
        /*007c*/ 	.word	0xffffffff


	//   ....[7]....
        /*0080*/ 	.word	0xffffffff


	//   ....[8]....
        /*0084*/ 	.word	0xffffffff


	//   ....[9]....
        /*0088*/ 	.word	0xffffffff


	//   ....[10]....
        /*008c*/ 	.word	0xffffffff


	//   ....[11]....
        /*0090*/ 	.word	0xffffffff


	//   ....[12]....
        /*0094*/ 	.word	0xffffffff


	//   ....[13]....
        /*0098*/ 	.word	0xffffffff


	//   ....[14]....
        /*009c*/ 	.word	0xffffffff


	//   ....[15]....
        /*00a0*/ 	.word	0xffffffff


	//   ....[16]....
        /*00a4*/ 	.word	0xffffffff


	//   ....[17]....
        /*00a8*/ 	.word	0xffffffff


	//   ....[18]....
        /*00ac*/ 	.word	0xffffffff


	//   ....[19]....
        /*00b0*/ 	.word	0xffffffff


	//   ....[20]....
        /*00b4*/ 	.word	0xffffffff


	//   ....[21]....
        /*00b8*/ 	.word	0xffffffff


	//   ....[22]....
        /*00bc*/ 	.word	0xffffffff


	//   ....[23]....
        /*00c0*/ 	.word	0xffffffff


	//   ....[24]....
        /*00c4*/ 	.word	0xffffffff


	//----- nvinfo : EIATTR_COOP_GROUP_INSTR_OFFSETS
	.align		4
.L_21:
        /*00c8*/ 	.byte	0x04, 0x28
        /*00ca*/ 	.short	(.L_23 - .L_22)


	//   ....[0]....
.L_22:
        /*00cc*/ 	.word	0x000000e0


	//   ....[1]....
        /*00d0*/ 	.word	0x00000120


	//   ....[2]....
        /*00d4*/ 	.word	0x00000170


	//   ....[3]....
        /*00d8*/ 	.word	0x000001b0


	//   ....[4]....
        /*00dc*/ 	.word	0x000001f0


	//   ....[5]....
        /*00e0*/ 	.word	0x00000250


	//   ....[6]....
        /*00e4*/ 	.word	0x00000290


	//   ....[7]....
        /*00e8*/ 	.word	0x000002d0


	//   ....[8]....
        /*00ec*/ 	.word	0x00000310


	//   ....[9]....
        /*00f0*/ 	.word	0x00000350


	//   ....[10]....
        /*00f4*/ 	.word	0x000003c0


	//   ....[11]....
        /*00f8*/ 	.word	0x000003e0


	//   ....[12]....
        /*00fc*/ 	.word	0x000004c0


	//   ....[13]....
        /*0100*/ 	.word	0x000004e0


	//   ....[14]....
        /*0104*/ 	.word	0x000004f0


	//   ....[15]....
        /*0108*/ 	.word	0x00000520


	//   ....[16]....
        /*010c*/ 	.word	0x000005b0


	//   ....[17]....
        /*0110*/ 	.word	0x000005d0


	//   ....[18]....
        /*0114*/ 	.word	0x000005e0


	//   ....[19]....
        /*0118*/ 	.word	0x00000660


	//   ....[20]....
        /*011c*/ 	.word	0x000006a0


	//   ....[21]....
        /*0120*/ 	.word	0x000006b0


	//   ....[22]....
        /*0124*/ 	.word	0x000006e0


	//   ....[23]....
        /*0128*/ 	.word	0x00000780


	//   ....[24]....
        /*012c*/ 	.word	0x000007b0


	//----- nvinfo : EIATTR_EXIT_INSTR_OFFSETS
	.align		4
.L_23:
        /*0130*/ 	.byte	0x04, 0x1c
        /*0132*/ 	.short	(.L_25 - .L_24)


	//   ....[0]....
.L_24:
        /*0134*/ 	.word	0x00000960


	//   ....[1]....
        /*0138*/ 	.word	0x00000980


	//----- nvinfo : EIATTR_REQNTID
	.align		4
.L_25:
        /*013c*/ 	.byte	0x04, 0x10
        /*013e*/ 	.short	(.L_27 - .L_26)
.L_26:
        /*0140*/ 	.word	0x00000040
        /*0144*/ 	.word	0x00000001
        /*0148*/ 	.word	0x00000001


	//----- nvinfo : EIATTR_CBANK_PARAM_SIZE
	.align		4
.L_27:
        /*014c*/ 	.byte	0x03, 0x19
        /*014e*/ 	.short	0x0020


	//----- nvinfo : EIATTR_PARAM_CBANK
	.align		4
        /*0150*/ 	.byte	0x04, 0x0a
        /*0152*/ 	.short	(.L_29 - .L_28)
	.align		4
.L_28:
        /*0154*/ 	.word	index@(.nv.constant0.triton_per_fused__softmax_max_sub_1)
        /*0158*/ 	.short	0x0210
        /*015a*/ 	.short	0x0020


	//----- nvinfo : EIATTR_SW_WAR
	.align		4
.L_29:
        /*015c*/ 	.byte	0x04, 0x36
        /*015e*/ 	.short	(.L_31 - .L_30)
.L_30:
        /*0160*/ 	.word	0x00000008
.L_31:


//--------------------- .nv.callgraph             --------------------------
	.section	.nv.callgraph,"",@"SHT_CUDA_CALLGRAPH"
	.align	4
	.sectionentsize	8
	.align		4
        /*0000*/ 	.word	0x00000000
	.align		4
        /*0004*/ 	.word	0xffffffff
	.align		4
        /*0008*/ 	.word	0x00000000
	.align		4
        /*000c*/ 	.word	0xfffffffe
	.align		4
        /*0010*/ 	.word	0x00000000
	.align		4
        /*0014*/ 	.word	0xfffffffd
	.align		4
        /*0018*/ 	.word	0x00000000
	.align		4
        /*001c*/ 	.word	0xfffffffc


//--------------------- .text.triton_per_fused__softmax_max_sub_1 --------------------------
	.section	.text.triton_per_fused__softmax_max_sub_1,"ax",@progbits
	.align	128
        .global         triton_per_fused__softmax_max_sub_1
        .type           triton_per_fused__softmax_max_sub_1,@function
        .size           triton_per_fused__softmax_max_sub_1,(.L_x_1 - triton_per_fused__softmax_max_sub_1)
        .other          triton_per_fused__softmax_max_sub_1,@"STO_CUDA_ENTRY STV_DEFAULT"
triton_per_fused__softmax_max_sub_1:
.text.triton_per_fused__softmax_max_sub_1:
[----:B------:R-:W0:Y:S02]  /*0000*/  LDC R1, c[0x0][0x28] ;  /* 0x00000a00ff017b82 */ /* 0x000e240000000800 */
[----:B------:R-:W1:Y:S01]  /*0010*/  S2R R10, SR_TID.X ;  /* 0x00000000000a7919 */ /* 0x000e620000002100 */
[----:B------:R-:W2:Y:S01]  /*0020*/  LDC.64 R4, c[0x0][0x210] ;  /* 0x00008400ff047b82 */ /* 0x000ea20000000a00 */
[----:B------:R-:W-:Y:S01]  /*0030*/  IMAD.MOV.U32 R6, RZ, RZ, RZ ;  /* 0x000000ffff067224 */ /* 0x000fe200078e00ff */
[----:B------:R-:W-:Y:S01]  /*0040*/  ULDC.64 UR4, c[0x0][0x208] ;  /* 0x0000820000047ab9 */ /* 0x000fe20000000a00 */
[----:B------:R-:W3:Y:S01]  /*0050*/  S2R R0, SR_CTAID.X ;  /* 0x0000000000007919 */ /* 0x000ee20000002500 */
[----:B-1----:R-:W-:Y:S02]  /*0060*/  LOP3.LUT R3, R10, 0x1f, RZ, 0xc0, !PT ;  /* 0x0000001f0a037812 */ /* 0x002fe400078ec0ff */
[----:B---3--:R-:W-:-:S03]  /*0070*/  ISETP.GE.AND P3, PT, R0, 0x80, PT ;  /* 0x000000800000780c */ /* 0x008fc60003f66270 */
[----:B------:R-:W-:-:S04]  /*0080*/  IMAD R2, R0, 0x20, R3 ;  /* 0x0000002000027824 */ /* 0x000fc800078e0203 */
[----:B--2---:R-:W-:-:S06]  /*0090*/  IMAD.WIDE R4, R2, 0x4, R4 ;  /* 0x0000000402047825 */ /* 0x004fcc00078e0204 */
[----:B------:R-:W2:Y:S02]  /*00a0*/  @!P3 LDG.E R6, desc[UR4][R4.64] ;  /* 0x000000040406b981 */ /* 0x000ea4000c1e1900 */
[----:B--2---:R-:W-:-:S04]  /*00b0*/  SEL R12, R6, RZ, !P3 ;  /* 0x000000ff060c7207 */ /* 0x004fc80005800000 */
[----:B------:R-:W-:-:S04]  /*00c0*/  FSEL R7, R12, -INF , !P3 ;  /* 0xff8000000c077808 */ /* 0x000fc80005800000 */
[C---:B------:R-:W-:Y:S01]  /*00d0*/  FSETP.NAN.AND P1, PT, R7.reuse, R7, PT ;  /* 0x000000070700720b */ /* 0x040fe20003f28000 */
[----:B------:R-:W1:Y:S02]  /*00e0*/  SHFL.BFLY PT, R6, R7, 0x10, 0x1f ;  /* 0x0e001f0007067f89 */ /* 0x000e6400000e0000 */
[----:B-1----:R-:W-:-:S10]  /*00f0*/  FSETP.GT.AND P0, PT, R7, R6, PT ;  /* 0x000000060700720b */ /* 0x002fd40003f04000 */
[----:B------:R-:W-:-:S04]  /*0100*/  @!P1 FSEL R7, R7, R6, P0 ;  /* 0x0000000607079208 */ /* 0x000fc80000000000 */
[C---:B------:R-:W-:Y:S01]  /*0110*/  FSETP.NAN.AND P1, PT, R7.reuse, R7, PT ;  /* 0x000000070700720b */ /* 0x040fe20003f28000 */
[----:B------:R-:W1:Y:S02]  /*0120*/  SHFL.BFLY PT, R6, R7, 0x8, 0x1f ;  /* 0x0d001f0007067f89 */ /* 0x000e6400000e0000 */
[----:B-1----:R-:W-:-:S13]  /*0130*/  FSETP.GT.AND P0, PT, R7, R6, PT ;  /* 0x000000060700720b */ /* 0x002fda0003f04000 */
[----:B------:R-:W-:Y:S01]  /*0140*/  @!P0 FSEL R7, R7, R6, P1 ;  /* 0x0000000607078208 */ /* 0x000fe20000800000 */
[----:B------:R-:W-:-:S03]  /*0150*/  IMAD.MOV.U32 R6, RZ, RZ, RZ ;  /* 0x000000ffff067224 */ /* 0x000fc600078e00ff */
[C---:B------:R-:W-:Y:S01]  /*0160*/  FSETP.NAN.AND P1, PT, R7.reuse, R7, PT ;  /* 0x000000070700720b */ /* 0x040fe20003f28000 */
[----:B------:R-:W1:Y:S04]  /*0170*/  SHFL.BFLY PT, R8, R7, 0x4, 0x1f ;  /* 0x0c801f0007087f89 */ /* 0x000e6800000e0000 */
[----:B------:R2:W3:Y:S01]  /*0180*/  @!P3 LDG.E R6, desc[UR4][R4.64] ;  /* 0x000000040406b981 */ /* 0x0004e2000c1e1900 */
[----:B-1----:R-:W-:-:S13]  /*0190*/  FSETP.GT.AND P0, PT, R7, R8, PT ;  /* 0x000000080700720b */ /* 0x002fda0003f04000 */
[----:B------:R-:W-:-:S05]  /*01a0*/  @!P0 FSEL R7, R7, R8, P1 ;  /* 0x0000000807078208 */ /* 0x000fca0000800000 */
[----:B------:R-:W1:Y:S01]  /*01b0*/  SHFL.BFLY PT, R8, R7, 0x2, 0x1f ;  /* 0x0c401f0007087f89 */ /* 0x000e6200000e0000 */
[C---:B------:R-:W-:Y:S02]  /*01c0*/  FSETP.NAN.AND P1, PT, R7.reuse, R7, PT ;  /* 0x000000070700720b */ /* 0x040fe40003f28000 */
[----:B-1----:R-:W-:-:S13]  /*01d0*/  FSETP.GT.AND P0, PT, R7, R8, PT ;  /* 0x000000080700720b */ /* 0x002fda0003f04000 */
[----:B------:R-:W-:-:S05]  /*01e0*/  @!P0 FSEL R7, R7, R8, P1 ;  /* 0x0000000807078208 */ /* 0x000fca0000800000 */
[----:B------:R-:W1:Y:S01]  /*01f0*/  SHFL.BFLY PT, R8, R7, 0x1, 0x1f ;  /* 0x0c201f0007087f89 */ /* 0x000e6200000e0000 */
[C---:B------:R-:W-:Y:S02]  /*0200*/  FSETP.NAN.AND P1, PT, R7.reuse, R7, PT ;  /* 0x000000070700720b */ /* 0x040fe40003f28000 */
[----:B-1----:R-:W-:-:S13]  /*0210*/  FSETP.GT.AND P0, PT, R7, R8, PT ;  /* 0x000000080700720b */ /* 0x002fda0003f04000 */
[----:B------:R-:W-:-:S05]  /*0220*/  @!P0 FSEL R7, R7, R8, P1 ;  /* 0x0000000807078208 */ /* 0x000fca0000800000 */
[----:B------:R-:W-:-:S05]  /*0230*/  FADD R8, -R12, R7 ;  /* 0x000000070c087221 */ /* 0x000fca0000000100 */
[----:B------:R-:W-:-:S05]  /*0240*/  FSEL R9, R8, -INF , !P3 ;  /* 0xff80000008097808 */ /* 0x000fca0005800000 */
[----:B--2---:R-:W1:Y:S01]  /*0250*/  SHFL.BFLY PT, R4, R9, 0x10, 0x1f ;  /* 0x0e001f0009047f89 */ /* 0x004e6200000e0000 */
[C---:B------:R-:W-:Y:S02]  /*0260*/  FSETP.NAN.AND P1, PT, R9.reuse, R9, PT ;  /* 0x000000090900720b */ /* 0x040fe40003f28000 */
        /* <DEDUP_REMOVED lines=16> */
[----:B---3--:R-:W-:Y:S02]  /*0370*/  SEL R6, R6, RZ, !P3 ;  /* 0x000000ff06067207 */ /* 0x008fe40005800000 */
[----:B-1----:R-:W-:Y:S02]  /*0380*/  FSETP.GT.AND P0, PT, R9, R4, PT ;  /* 0x000000040900720b */ /* 0x002fe40003f04000 */
[----:B------:R-:W-:-:S11]  /*0390*/  FSEL R6, R6, -INF , !P3 ;  /* 0xff80000006067808 */ /* 0x000fd60005800000 */
[----:B------:R-:W-:-:S05]  /*03a0*/  @!P0 FSEL R9, R9, R4, P1 ;  /* 0x0000000409098208 */ /* 0x000fca0000800000 */
[----:B------:R-:W-:Y:S01]  /*03b0*/  FADD R8, R8, -R9 ;  /* 0x8000000908087221 */ /* 0x000fe20000000000 */
[----:B------:R-:W1:Y:S03]  /*03c0*/  SHFL.BFLY PT, R5, R6, 0x10, 0x1f ;  /* 0x0e001f0006057f89 */ /* 0x000e6600000e0000 */
[----:B------:R-:W-:Y:S01]  /*03d0*/  FMUL R8, R8, 1.4426950216293334961 ;  /* 0x3fb8aa3b08087820 */ /* 0x000fe20000400000 */
[----:B------:R-:W2:Y:S04]  /*03e0*/  SHFL.BFLY PT, R12, R3, 0x10, 0x1f ;  /* 0x0e001f00030c7f89 */ /* 0x000ea800000e0000 */
[----:B------:R-:W-:Y:S02]  /*03f0*/  FSETP.GEU.AND P2, PT, R8, -126, PT ;  /* 0xc2fc00000800780b */ /* 0x000fe40003f4e000 */
[----:B------:R-:W-:-:S11]  /*0400*/  FSETP.NAN.AND P0, PT, R6, R6, PT ;  /* 0x000000060600720b */ /* 0x000fd60003f08000 */
[----:B------:R-:W-:-:S04]  /*0410*/  @!P2 FMUL R8, R8, 0.5 ;  /* 0x3f0000000808a820 */ /* 0x000fc80000400000 */
[----:B------:R-:W3:Y:S01]  /*0420*/  MUFU.EX2 R4, R8 ;  /* 0x0000000800047308 */ /* 0x000ee20000000800 */
[CC--:B-1----:R-:W-:Y:S02]  /*0430*/  FSETP.NAN.AND P1, PT, R5.reuse, R5.reuse, P0 ;  /* 0x000000050500720b */ /* 0x0c2fe40000728000 */
[-C--:B------:R-:W-:Y:S02]  /*0440*/  FSETP.NUM.AND P0, PT, R5, R5.reuse, P0 ;  /* 0x000000050500720b */ /* 0x080fe40000707000 */
[CC--:B------:R-:W-:Y:S02]  /*0450*/  FSETP.EQ.OR P1, PT, R6.reuse, R5.reuse, P1 ;  /* 0x000000050600720b */ /* 0x0c0fe40000f22400 */
[----:B------:R-:W-:Y:S02]  /*0460*/  FSETP.GT.OR P0, PT, R6, R5, P0 ;  /* 0x000000050600720b */ /* 0x000fe40000704400 */
[----:B--2---:R-:W-:-:S04]  /*0470*/  ISETP.LT.AND P1, PT, R3, R12, P1 ;  /* 0x0000000c0300720c */ /* 0x004fc80000f21270 */
[----:B------:R-:W-:Y:S01]  /*0480*/  PLOP3.LUT P0, PT, P0, P1, PT, 0xa8, 0x0 ;  /* 0x000000000000781c */ /* 0x000fe20000703570 */
[----:B---3--:R-:W-:-:S03]  /*0490*/  @!P2 FMUL R4, R4, R4 ;  /* 0x000000040404a220 */ /* 0x008fc60000400000 */
[----:B------:R-:W-:Y:S02]  /*04a0*/  FSEL R7, R6, R5, P0 ;  /* 0x0000000506077208 */ /* 0x000fe40000000000 */
[----:B------:R-:W-:-:S05]  /*04b0*/  FSEL R5, R4, RZ, !P3 ;  /* 0x000000ff04057208 */ /* 0x000fca0005800000 */
[----:B------:R-:W1:Y:S01]  /*04c0*/  SHFL.BFLY PT, R6, R5, 0x10, 0x1f ;  /* 0x0e001f0005067f89 */ /* 0x000e6200000e0000 */
[----:B------:R-:W-:-:S03]  /*04d0*/  SEL R12, R3, R12, P0 ;  /* 0x0000000c030c7207 */ /* 0x000fc60000000000 */
[----:B------:R-:W2:Y:S04]  /*04e0*/  SHFL.BFLY PT, R14, R7, 0x8, 0x1f ;  /* 0x0d001f00070e7f89 */ /* 0x000ea800000e0000 */
[----:B------:R-:W3:Y:S01]  /*04f0*/  SHFL.BFLY PT, R9, R12, 0x8, 0x1f ;  /* 0x0d001f000c097f89 */ /* 0x000ee200000e0000 */
[----:B------:R-:W-:Y:S01]  /*0500*/  FSETP.NAN.AND P0, PT, R7, R7, PT ;  /* 0x000000070700720b */ /* 0x000fe20003f08000 */
[----:B-1----:R-:W-:-:S05]  /*0510*/  FADD R6, R5, R6 ;  /* 0x0000000605067221 */ /* 0x002fca0000000000 */
[----:B------:R-:W1:Y:S01]  /*0520*/  SHFL.BFLY PT, R3, R6, 0x8, 0x1f ;  /* 0x0d001f0006037f89 */ /* 0x000e6200000e0000 */
[CC--:B--2---:R-:W-:Y:S02]  /*0530*/  FSETP.NAN.AND P1, PT, R14.reuse, R14.reuse, P0 ;  /* 0x0000000e0e00720b */ /* 0x0c4fe40000728000 */
[-C--:B------:R-:W-:Y:S02]  /*0540*/  FSETP.NUM.AND P0, PT, R14, R14.reuse, P0 ;  /* 0x0000000e0e00720b */ /* 0x080fe40000707000 */
[CC--:B------:R-:W-:Y:S02]  /*0550*/  FSETP.EQ.OR P1, PT, R7.reuse, R14.reuse, P1 ;  /* 0x0000000e0700720b */ /* 0x0c0fe40000f22400 */
[----:B------:R-:W-:Y:S02]  /*0560*/  FSETP.GT.OR P0, PT, R7, R14, P0 ;  /* 0x0000000e0700720b */ /* 0x000fe40000704400 */
[----:B---3--:R-:W-:-:S04]  /*0570*/  ISETP.LT.AND P1, PT, R12, R9, P1 ;  /* 0x000000090c00720c */ /* 0x008fc80000f21270 */
[----:B------:R-:W-:-:S04]  /*0580*/  PLOP3.LUT P0, PT, P0, P1, PT, 0xa8, 0x0 ;  /* 0x000000000000781c */ /* 0x000fc80000703570 */
[----:B------:R-:W-:Y:S02]  /*0590*/  FSEL R7, R7, R14, P0 ;  /* 0x0000000e07077208 */ /* 0x000fe40000000000 */
[----:B------:R-:W-:-:S03]  /*05a0*/  SEL R9, R12, R9, P0 ;  /* 0x000000090c097207 */ /* 0x000fc60000000000 */
[----:B------:R-:W2:Y:S01]  /*05b0*/  SHFL.BFLY PT, R14, R7, 0x4, 0x1f ;  /* 0x0c801f00070e7f89 */ /* 0x000ea200000e0000 */
[----:B-1----:R-:W-:-:S03]  /*05c0*/  FADD R3, R6, R3 ;  /* 0x0000000306037221 */ /* 0x002fc60000000000 */
[----:B------:R-:W-:Y:S04]  /*05d0*/  SHFL.BFLY PT, R12, R9, 0x4, 0x1f ;  /* 0x0c801f00090c7f89 */ /* 0x000fe800000e0000 */
[----:B------:R-:W1:Y:S01]  /*05e0*/  SHFL.BFLY PT, R8, R3, 0x4, 0x1f ;  /* 0x0c801f0003087f89 */ /* 0x000e6200000e0000 */
[----:B------:R-:W-:-:S04]  /*05f0*/  FSETP.NAN.AND P0, PT, R7, R7, PT ;  /* 0x000000070700720b */ /* 0x000fc80003f08000 */
[CC--:B--2---:R-:W-:Y:S02]  /*0600*/  FSETP.NAN.AND P1, PT, R14.reuse, R14.reuse, P0 ;  /* 0x0000000e0e00720b */ /* 0x0c4fe40000728000 */
[-C--:B------:R-:W-:Y:S02]  /*0610*/  FSETP.NUM.AND P0, PT, R14, R14.reuse, P0 ;  /* 0x0000000e0e00720b */ /* 0x080fe40000707000 */
[CC--:B------:R-:W-:Y:S02]  /*0620*/  FSETP.EQ.OR P1, PT, R7.reuse, R14.reuse, P1 ;  /* 0x0000000e0700720b */ /* 0x0c0fe40000f22400 */
[----:B------:R-:W-:Y:S01]  /*0630*/  FSETP.GT.OR P0, PT, R7, R14, P0 ;  /* 0x0000000e0700720b */ /* 0x000fe20000704400 */
[----:B-1----:R-:W-:Y:S01]  /*0640*/  FADD R8, R3, R8 ;  /* 0x0000000803087221 */ /* 0x002fe20000000000 */
[----:B------:R-:W-:-:S04]  /*0650*/  ISETP.LT.AND P1, PT, R9, R12, P1 ;  /* 0x0000000c0900720c */ /* 0x000fc80000f21270 */
[----:B------:R-:W1:Y:S01]  /*0660*/  SHFL.BFLY PT, R5, R8, 0x2, 0x1f ;  /* 0x0c401f0008057f89 */ /* 0x000e6200000e0000 */
[----:B------:R-:W-:-:S04]  /*0670*/  PLOP3.LUT P0, PT, P0, P1, PT, 0xa8, 0x0 ;  /* 0x000000000000781c */ /* 0x000fc80000703570 */
[----:B------:R-:W-:Y:S02]  /*0680*/  FSEL R7, R7, R14, P0 ;  /* 0x0000000e07077208 */ /* 0x000fe40000000000 */
        /* <DEDUP_REMOVED lines=12> */
[----:B------:R-:W-:Y:S01]  /*0750*/  SEL R12, R9, R12, P0 ;  /* 0x0000000c090c7207 */ /* 0x000fe20000000000 */
[----:B-1----:R-:W-:Y:S01]  /*0760*/  FADD R3, R5, R6 ;  /* 0x0000000605037221 */ /* 0x002fe20000000000 */
[----:B------:R-:W-:-:S03]  /*0770*/  FSEL R14, R7, R14, P0 ;  /* 0x0000000e070e7208 */ /* 0x000fc60000000000 */
[----:B------:R-:W1:Y:S01]  /*0780*/  SHFL.BFLY PT, R13, R12, 0x1, 0x1f ;  /* 0x0c201f000c0d7f89 */ /* 0x000e6200000e0000 */
[----:B------:R-:W2:Y:S01]  /*0790*/  LDC.64 R8, c[0x0][0x220] ;  /* 0x00008800ff087b82 */ /* 0x000ea20000000a00 */
[C---:B------:R-:W-:Y:S02]  /*07a0*/  FSETP.GT.AND P4, PT, |R3|.reuse, 8.50705917302346158658e+37, PT ;  /* 0x7e8000000300780b */ /* 0x040fe40003f84200 */
[----:B------:R-:W3:Y:S01]  /*07b0*/  SHFL.BFLY PT, R11, R14, 0x1, 0x1f ;  /* 0x0c201f000e0b7f89 */ /* 0x000ee200000e0000 */
[C---:B------:R-:W-:Y:S02]  /*07c0*/  FSETP.GEU.AND P1, PT, |R3|.reuse, 1.175494350822287508e-38, PT ;  /* 0x008000000300780b */ /* 0x040fe40003f2e200 */
[----:B------:R-:W-:Y:S02]  /*07d0*/  FSETP.NAN.AND P3, PT, R14, R14, PT ;  /* 0x0000000e0e00720b */ /* 0x000fe40003f68000 */
[----:B------:R-:W4:Y:S06]  /*07e0*/  LDC.64 R6, c[0x0][0x218] ;  /* 0x00008600ff067b82 */ /* 0x000f2c0000000a00 */
[----:B------:R-:W-:-:S04]  /*07f0*/  @P4 FMUL R3, R3, 0.25 ;  /* 0x3e80000003034820 */ /* 0x000fc80000400000 */
[----:B------:R-:W-:Y:S01]  /*0800*/  @!P1 FMUL R3, R3, 16777216 ;  /* 0x4b80000003039820 */ /* 0x000fe20000400000 */
[----:B------:R-:W-:Y:S01]  /*0810*/  @P4 FMUL R4, R4, 0.25 ;  /* 0x3e80000004044820 */ /* 0x000fe20000400000 */
[----:B-1----:R-:W-:-:S04]  /*0820*/  ISETP.GE.AND P6, PT, R12, R13, PT ;  /* 0x0000000d0c00720c */ /* 0x002fc80003fc6270 */
[----:B------:R-:W1:Y:S01]  /*0830*/  MUFU.RCP R3, R3 ;  /* 0x0000000300037308 */ /* 0x000e620000001000 */
[----:B------:R-:W-:Y:S01]  /*0840*/  SEL R16, R12, R13, P3 ;  /* 0x0000000d0c107207 */ /* 0x000fe20001800000 */
[----:B------:R-:W-:Y:S01]  /*0850*/  @!P1 FMUL R4, R4, 16777216 ;  /* 0x4b80000004049820 */ /* 0x000fe20000400000 */
[-C--:B---3--:R-:W-:Y:S02]  /*0860*/  FSETP.NAN.AND P2, PT, R11, R11.reuse, PT ;  /* 0x0000000b0b00720b */ /* 0x088fe40003f48000 */
[C---:B------:R-:W-:Y:S02]  /*0870*/  LOP3.LUT P0, RZ, R10.reuse, 0x20, RZ, 0xc0, !PT ;  /* 0x000000200aff7812 */ /* 0x040fe4000780c0ff */
[----:B------:R-:W-:Y:S02]  /*0880*/  LOP3.LUT P1, RZ, R10, 0x3f, RZ, 0xc0, !PT ;  /* 0x0000003f0aff7812 */ /* 0x000fe4000782c0ff */
[----:B------:R-:W-:Y:S02]  /*0890*/  FSETP.NEU.AND P5, PT, R14, R11, PT ;  /* 0x0000000b0e00720b */ /* 0x000fe40003fad000 */
[----:B------:R-:W-:-:S02]  /*08a0*/  SEL R5, R16, R13, P2 ;  /* 0x0000000d10057207 */ /* 0x000fc40001000000 */
[C---:B------:R-:W-:Y:S02]  /*08b0*/  ISETP.LT.AND P0, PT, R0.reuse, 0x80, !P0 ;  /* 0x000000800000780c */ /* 0x040fe40004701270 */
[----:B------:R-:W-:Y:S02]  /*08c0*/  ISETP.LT.AND P1, PT, R0, 0x80, !P1 ;  /* 0x000000800000780c */ /* 0x000fe40004f21270 */
[----:B------:R-:W-:Y:S01]  /*08d0*/  @!P6 SEL R13, R12, R5, !P5 ;  /* 0x000000050c0de207 */ /* 0x000fe20006800000 */
[----:B-1----:R-:W-:Y:S01]  /*08e0*/  FMUL R3, R3, R4 ;  /* 0x0000000403037220 */ /* 0x002fe20000400000 */
[----:B------:R-:W-:Y:S01]  /*08f0*/  FSETP.GT.AND P4, PT, R14, R11, PT ;  /* 0x0000000b0e00720b */ /* 0x000fe20003f84000 */
[----:B--2---:R-:W-:Y:S01]  /*0900*/  IMAD.WIDE R8, R2, 0x4, R8 ;  /* 0x0000000402087825 */ /* 0x004fe200078e0208 */
[----:B------:R-:W-:-:S04]  /*0910*/  @P3 SEL R13, R13, R12, P2 ;  /* 0x0000000c0d0d3207 */ /* 0x000fc80001000000 */
[----:B------:R-:W-:Y:S01]  /*0920*/  SEL R4, R12, R13, P4 ;  /* 0x0000000d0c047207 */ /* 0x000fe20002000000 */
[----:B------:R1:W-:Y:S01]  /*0930*/  @P0 STG.E desc[UR4][R8.64], R3 ;  /* 0x0000000308000986 */ /* 0x0003e2000c101904 */
[----:B----4-:R-:W-:Y:S02]  /*0940*/  IMAD.WIDE R6, R0, 0x8, R6 ;  /* 0x0000000800067825 */ /* 0x010fe400078e0206 */
[----:B------:R-:W-:Y:S01]  /*0950*/  SHF.R.S32.HI R5, RZ, 0x1f, R4 ;  /* 0x0000001fff057819 */ /* 0x000fe20000011404 */
[----:B------:R-:W-:Y:S06]  /*0960*/  @!P1 EXIT ;  /* 0x000000000000994d */ /* 0x000fec0003800000 */
[----:B------:R-:W-:Y:S01]  /*0970*/  STG.E.64 desc[UR4][R6.64], R4 ;  /* 0x0000000406007986 */ /* 0x000fe2000c101b04 */
[----:B------:R-:W-:Y:S05]  /*0980*/  EXIT ;  /* 0x000000000000794d */ /* 0x000fea0003800000 */
.L_x_0:
[----:B------:R-:W-:-:S00]  /*0990*/  BRA `(.L_x_0) ;  /* 0xfffffffc00fc7947 */ /* 0x000fc0000383ffff */
[----:B------:R-:W-:-:S00]  /*09a0*/  NOP ;  /* 0x0000000000007918 */ /* 0x000fc00000000000 */
        /* <DEDUP_REMOVED lines=13> */
.L_x_1:


//--------------------- .nv.constant0.triton_per_fused__softmax_max_sub_1 --------------------------
	.section	.nv.constant0.triton_per_fused__softmax_max_sub_1,"a",@progbits
	.sectionflags	@""
	.align	4
.nv.constant0.triton_per_fused__softmax_max_sub_1:
	.zero		560
